//
// Generated by NVIDIA NVVM Compiler
//
// Compiler Build ID: CL-36424714
// Cuda compilation tools, release 13.0, V13.0.88
// Based on NVVM 20.0.0
//

.version 9.0
.target sm_100
.address_size 64

	// .globl	_Z11copy_kernelPiS_i

.visible .entry _Z11copy_kernelPiS_i(
	.param .u64 .ptr .align 1 _Z11copy_kernelPiS_i_param_0,
	.param .u64 .ptr .align 1 _Z11copy_kernelPiS_i_param_1,
	.param .u32 _Z11copy_kernelPiS_i_param_2
)
{
	.reg .pred 	%p<14>;
	.reg .b32 	%r<81>;
	.reg .b64 	%rd<27>;

	ld.param.u64 	%rd7, [_Z11copy_kernelPiS_i_param_0];
	ld.param.u64 	%rd8, [_Z11copy_kernelPiS_i_param_1];
	ld.param.u32 	%r26, [_Z11copy_kernelPiS_i_param_2];
	cvta.to.global.u64 	%rd1, %rd8;
	cvta.to.global.u64 	%rd2, %rd7;
	mov.u32 	%r27, %ctaid.x;
	mov.u32 	%r1, %ntid.x;
	mov.u32 	%r28, %tid.x;
	mad.lo.s32 	%r2, %r27, %r1, %r28;
	shr.s32 	%r29, %r26, 31;
	shr.u32 	%r30, %r29, 30;
	add.s32 	%r31, %r26, %r30;
	shr.s32 	%r3, %r31, 2;
	setp.ge.s32 	%p1, %r2, %r3;
	@%p1 bra 	$L__BB0_3;
	mov.u32 	%r32, %nctaid.x;
	mul.lo.s32 	%r4, %r1, %r32;
	mov.u32 	%r73, %r2;
$L__BB0_2:
	mul.wide.s32 	%rd9, %r73, 16;
	add.s64 	%rd10, %rd1, %rd9;
	add.s64 	%rd11, %rd2, %rd9;
	ld.global.v4.u32 	{%r33, %r34, %r35, %r36}, [%rd11];
	st.global.v4.u32 	[%rd10], {%r33, %r34, %r35, %r36};
	add.s32 	%r73, %r73, %r4;
	setp.lt.s32 	%p2, %r73, %r3;
	@%p2 bra 	$L__BB0_2;
$L__BB0_3:
	and.b32  	%r40, %r31, -4;
	sub.s32 	%r7, %r26, %r40;
	setp.ne.s32 	%p3, %r2, %r3;
	setp.eq.s32 	%p4, %r7, 0;
	or.pred  	%p5, %p3, %p4;
	@%p5 bra 	$L__BB0_16;
	and.b32  	%r8, %r7, 15;
	setp.gt.s32 	%p6, %r7, -1;
	mov.u32 	%r76, %r7;
	@%p6 bra 	$L__BB0_7;
	and.b32  	%r41, %r7, -16;
	neg.s32 	%r74, %r41;
	mul.wide.s32 	%rd12, %r26, 4;
	add.s64 	%rd13, %rd12, 32;
	add.s64 	%rd3, %rd2, %rd13;
	add.s64 	%rd4, %rd1, %rd13;
	mov.u32 	%r76, %r7;
$L__BB0_6:
	.pragma "nounroll";
	mul.wide.s32 	%rd14, %r76, 4;
	sub.s64 	%rd15, %rd3, %rd14;
	sub.s64 	%rd16, %rd4, %rd14;
	ld.global.u32 	%r42, [%rd15+-32];
	st.global.u32 	[%rd16+-32], %r42;
	ld.global.u32 	%r43, [%rd15+-28];
	st.global.u32 	[%rd16+-28], %r43;
	ld.global.u32 	%r44, [%rd15+-24];
	st.global.u32 	[%rd16+-24], %r44;
	ld.global.u32 	%r45, [%rd15+-20];
	st.global.u32 	[%rd16+-20], %r45;
	ld.global.u32 	%r46, [%rd15+-16];
	st.global.u32 	[%rd16+-16], %r46;
	ld.global.u32 	%r47, [%rd15+-12];
	st.global.u32 	[%rd16+-12], %r47;
	ld.global.u32 	%r48, [%rd15+-8];
	st.global.u32 	[%rd16+-8], %r48;
	ld.global.u32 	%r49, [%rd15+-4];
	st.global.u32 	[%rd16+-4], %r49;
	ld.global.u32 	%r50, [%rd15];
	st.global.u32 	[%rd16], %r50;
	ld.global.u32 	%r51, [%rd15+4];
	st.global.u32 	[%rd16+4], %r51;
	ld.global.u32 	%r52, [%rd15+8];
	st.global.u32 	[%rd16+8], %r52;
	ld.global.u32 	%r53, [%rd15+12];
	st.global.u32 	[%rd16+12], %r53;
	ld.global.u32 	%r54, [%rd15+16];
	st.global.u32 	[%rd16+16], %r54;
	ld.global.u32 	%r55, [%rd15+20];
	st.global.u32 	[%rd16+20], %r55;
	ld.global.u32 	%r56, [%rd15+24];
	st.global.u32 	[%rd16+24], %r56;
	add.s32 	%r76, %r76, -16;
	ld.global.u32 	%r57, [%rd15+28];
	st.global.u32 	[%rd16+28], %r57;
	add.s32 	%r74, %r74, 16;
	setp.ne.s32 	%p7, %r74, 0;
	@%p7 bra 	$L__BB0_6;
$L__BB0_7:
	setp.eq.s32 	%p8, %r8, 0;
	@%p8 bra 	$L__BB0_16;
	and.b32  	%r15, %r7, 7;
	setp.lt.u32 	%p9, %r8, 8;
	@%p9 bra 	$L__BB0_10;
	sub.s32 	%r58, %r26, %r76;
	mul.wide.s32 	%rd17, %r58, 4;
	add.s64 	%rd18, %rd2, %rd17;
	ld.global.u32 	%r59, [%rd18];
	add.s64 	%rd19, %rd1, %rd17;
	st.global.u32 	[%rd19], %r59;
	ld.global.u32 	%r60, [%rd18+4];
	st.global.u32 	[%rd19+4], %r60;
	ld.global.u32 	%r61, [%rd18+8];
	st.global.u32 	[%rd19+8], %r61;
	ld.global.u32 	%r62, [%rd18+12];
	st.global.u32 	[%rd19+12], %r62;
	ld.global.u32 	%r63, [%rd18+16];
	st.global.u32 	[%rd19+16], %r63;
	ld.global.u32 	%r64, [%rd18+20];
	st.global.u32 	[%rd19+20], %r64;
	ld.global.u32 	%r65, [%rd18+24];
	st.global.u32 	[%rd19+24], %r65;
	ld.global.u32 	%r66, [%rd18+28];
	st.global.u32 	[%rd19+28], %r66;
	add.s32 	%r76, %r76, -8;
$L__BB0_10:
	setp.eq.s32 	%p10, %r15, 0;
	@%p10 bra 	$L__BB0_16;
	and.b32  	%r18, %r7, 3;
	setp.lt.u32 	%p11, %r15, 4;
	@%p11 bra 	$L__BB0_13;
	sub.s32 	%r67, %r26, %r76;
	mul.wide.s32 	%rd20, %r67, 4;
	add.s64 	%rd21, %rd2, %rd20;
	ld.global.u32 	%r68, [%rd21];
	add.s64 	%rd22, %rd1, %rd20;
	st.global.u32 	[%rd22], %r68;
	ld.global.u32 	%r69, [%rd21+4];
	st.global.u32 	[%rd22+4], %r69;
	ld.global.u32 	%r70, [%rd21+8];
	st.global.u32 	[%rd22+8], %r70;
	ld.global.u32 	%r71, [%rd21+12];
	st.global.u32 	[%rd22+12], %r71;
	add.s32 	%r76, %r76, -4;
$L__BB0_13:
	setp.eq.s32 	%p12, %r18, 0;
	@%p12 bra 	$L__BB0_16;
	mul.wide.s32 	%rd23, %r26, 4;
	add.s64 	%rd5, %rd1, %rd23;
	add.s64 	%rd6, %rd2, %rd23;
	neg.s32 	%r79, %r18;
$L__BB0_15:
	.pragma "nounroll";
	mul.wide.s32 	%rd24, %r76, 4;
	sub.s64 	%rd25, %rd5, %rd24;
	add.s32 	%r76, %r76, -1;
	sub.s64 	%rd26, %rd6, %rd24;
	ld.global.u32 	%r72, [%rd26];
	st.global.u32 	[%rd25], %r72;
	add.s32 	%r79, %r79, 1;
	setp.ne.s32 	%p13, %r79, 0;
	@%p13 bra 	$L__BB0_15;
$L__BB0_16:
	ret;

}


// ===== COMPILED SASS (sm_100) =====

	.target	sm_100

	.elftype	@"ET_EXEC"


//--------------------- .note.nv.tkinfo           --------------------------
	.section	.note.nv.tkinfo,"",@"SHT_NOTE"
	.sectionflags	@"SHF_NOTE_NV_TKINFO"
	.tkinfo
        /*0018*/ 	.word	0x00000002
        /*0030*/ 	.string	""
        /*0030*/ 	.string	"ptxas"
        /*0030*/ 	.string	"Cuda compilation tools, release 13.0, V13.0.88"
        /*0030*/ 	.string	"Build cuda_13.0.r13.0/compiler.36424714_0"
        /*0030*/ 	.string	"-arch sm_100 -m 64 "



//--------------------- .note.nv.cuinfo           --------------------------
	.section	.note.nv.cuinfo,"",@"SHT_NOTE"
	.sectionflags	@"SHF_NOTE_NV_CUINFO"
        /*0018*/ 	.short	0x0002
        /*001a*/ 	.short	0x0064
        /*001c*/ 	.short	0x0082
	.zero		2


//--------------------- .nv.info                  --------------------------
	.section	.nv.info,"",@"SHT_CUDA_INFO"
	.align	4


	//----- nvinfo : EIATTR_REGCOUNT
	.align		4
        /*0000*/ 	.byte	0x04, 0x2f
        /*0002*/ 	.short	(.L_1 - .L_0)
	.align		4
.L_0:
        /*0004*/ 	.word	index@(_Z11copy_kernelPiS_i)
        /*0008*/ 	.word	0x00000014


	//----- nvinfo : EIATTR_FRAME_SIZE
	.align		4
.L_1:
        /*000c*/ 	.byte	0x04, 0x11
        /*000e*/ 	.short	(.L_3 - .L_2)
	.align		4
.L_2:
        /*0010*/ 	.word	index@(_Z11copy_kernelPiS_i)
        /*0014*/ 	.word	0x00000000


	//----- nvinfo : EIATTR_MIN_STACK_SIZE
	.align		4
.L_3:
        /*0018*/ 	.byte	0x04, 0x12
        /*001a*/ 	.short	(.L_5 - .L_4)
	.align		4
.L_4:
        /*001c*/ 	.word	index@(_Z11copy_kernelPiS_i)
        /*0020*/ 	.word	0x00000000
.L_5:


//--------------------- .nv.compat                --------------------------
	.section	.nv.compat,"",@"SHT_CUDA_COMPAT_INFO"
	.align	4
        /*0000*/ 	.byte	0x02, 0x09, 0x00, 0x00, 0x02, 0x02, 0x01, 0x00, 0x02, 0x05, 0x05, 0x00, 0x03, 0x07, 0x01, 0x01
        /*0010*/ 	.byte	0x02, 0x03, 0x00, 0x00, 0x02, 0x06, 0x01, 0x00, 0x04, 0x0b, 0x08, 0x00, 0x09, 0x00, 0x00, 0x00
        /*0020*/ 	.byte	0x00, 0x00, 0x00, 0x00


//--------------------- .nv.info._Z11copy_kernelPiS_i --------------------------
	.section	.nv.info._Z11copy_kernelPiS_i,"",@"SHT_CUDA_INFO"
	.sectionflags	@""
	.align	4


	//----- nvinfo : EIATTR_CUDA_API_VERSION
	.align		4
        /*0000*/ 	.byte	0x04, 0x37
        /*0002*/ 	.short	(.L_7 - .L_6)
.L_6:
        /*0004*/ 	.word	0x00000082


	//----- nvinfo : EIATTR_KPARAM_INFO
	.align		4
.L_7:
        /*0008*/ 	.byte	0x04, 0x17
        /*000a*/ 	.short	(.L_9 - .L_8)
.L_8:
        /*000c*/ 	.word	0x00000000
        /*0010*/ 	.short	0x0002
        /*0012*/ 	.short	0x0010
        /*0014*/ 	.byte	0x00, 0xf0, 0x11, 0x00


	//----- nvinfo : EIATTR_KPARAM_INFO
	.align		4
.L_9:
        /*0018*/ 	.byte	0x04, 0x17
        /*001a*/ 	.short	(.L_11 - .L_10)
.L_10:
        /*001c*/ 	.word	0x00000000
        /*0020*/ 	.short	0x0001
        /*0022*/ 	.short	0x0008
        /*0024*/ 	.byte	0x00, 0xf5, 0x21, 0x00


	//----- nvinfo : EIATTR_KPARAM_INFO
	.align		4
.L_11:
        /*0028*/ 	.byte	0x04, 0x17
        /*002a*/ 	.short	(.L_13 - .L_12)
.L_12:
        /*002c*/ 	.word	0x00000000
        /*0030*/ 	.short	0x0000
        /*0032*/ 	.short	0x0000
        /*0034*/ 	.byte	0x00, 0xf5, 0x21, 0x00


	//----- nvinfo : EIATTR_SPARSE_MMA_MASK
	.align		4
.L_13:
        /*0038*/ 	.byte	0x03, 0x50
        /*003a*/ 	.short	0x0000


	//----- nvinfo : EIATTR_MAXREG_COUNT
	.align		4
        /*003c*/ 	.byte	0x03, 0x1b
        /*003e*/ 	.short	0x00ff


	//----- nvinfo : EIATTR_MERCURY_ISA_VERSION
	.align		4
        /*0040*/ 	.byte	0x03, 0x5f
        /*0042*/ 	.short	0x0101


	//----- nvinfo : EIATTR_VRC_CTA_INIT_COUNT
	.align		4
        /*0044*/ 	.byte	0x02, 0x4a
	.zero		1
	.zero		1


	//----- nvinfo : EIATTR_EXIT_INSTR_OFFSETS
	.align		4
        /*0048*/ 	.byte	0x04, 0x1c
        /*004a*/ 	.short	(.L_15 - .L_14)


	//   ....[0]....
.L_14:
        /*004c*/ 	.word	0x000001e0


	//   ....[1]....
        /*0050*/ 	.word	0x00000580


	//   ....[2]....
        /*0054*/ 	.word	0x00000730


	//   ....[3]....
        /*0058*/ 	.word	0x00000860


	//   ....[4]....
        /*005c*/ 	.word	0x00000960


	//----- nvinfo : EIATTR_CRS_STACK_SIZE
	.align		4
.L_15:
        /*0060*/ 	.byte	0x04, 0x1e
        /*0062*/ 	.short	(.L_17 - .L_16)
.L_16:
        /*0064*/ 	.word	0x00000000


	//----- nvinfo : EIATTR_CBANK_PARAM_SIZE
	.align		4
.L_17:
        /*0068*/ 	.byte	0x03, 0x19
        /*006a*/ 	.short	0x0014


	//----- nvinfo : EIATTR_PARAM_CBANK
	.align		4
        /*006c*/ 	.byte	0x04, 0x0a
        /*006e*/ 	.short	(.L_19 - .L_18)
	.align		4
.L_18:
        /*0070*/ 	.word	index@(.nv.constant0._Z11copy_kernelPiS_i)
        /*0074*/ 	.short	0x0380
        /*0076*/ 	.short	0x0014


	//----- nvinfo : EIATTR_SW_WAR
	.align		4
.L_19:
        /*0078*/ 	.byte	0x04, 0x36
        /*007a*/ 	.short	(.L_21 - .L_20)
.L_20:
        /*007c*/ 	.word	0x00000008
.L_21:


//--------------------- .nv.callgraph             --------------------------
	.section	.nv.callgraph,"",@"SHT_CUDA_CALLGRAPH"
	.align	4
	.sectionentsize	8
	.align		4
        /*0000*/ 	.word	0x00000000
	.align		4
        /*0004*/ 	.word	0xffffffff
	.align		4
        /*0008*/ 	.word	0x00000000
	.align		4
        /*000c*/ 	.word	0xfffffffe
	.align		4
        /*0010*/ 	.word	0x00000000
	.align		4
        /*0014*/ 	.word	0xfffffffd
	.align		4
        /*0018*/ 	.word	0x00000000
	.align		4
        /*001c*/ 	.word	0xfffffffc


//--------------------- .text._Z11copy_kernelPiS_i --------------------------
	.section	.text._Z11copy_kernelPiS_i,"ax",@progbits
	.align	128
        .global         _Z11copy_kernelPiS_i
        .type           _Z11copy_kernelPiS_i,@function
        .size           _Z11copy_kernelPiS_i,(.L_x_9 - _Z11copy_kernelPiS_i)
        .other          _Z11copy_kernelPiS_i,@"STO_CUDA_ENTRY STV_DEFAULT"
_Z11copy_kernelPiS_i:
.text._Z11copy_kernelPiS_i:
[----:B------:R-:W-:Y:S01]  /*0000*/  LDC R1, c[0x0][0x37c] ;  /* 0x0000df00ff017b82 */ /* 0x000fe20000000800 */
[----:B------:R-:W0:Y:S01]  /*0010*/  S2R R3, SR_TID.X ;  /* 0x0000000000037919 */ /* 0x000e220000002100 */
[----:B------:R-:W1:Y:S06]  /*0020*/  LDCU UR13, c[0x0][0x390] ;  /* 0x00007200ff0d77ac */ /* 0x000e6c0008000800 */
[----:B------:R-:W0:Y:S01]  /*0030*/  S2UR UR5, SR_CTAID.X ;  /* 0x00000000000579c3 */ /* 0x000e220000002500 */
[----:B------:R-:W-:Y:S01]  /*0040*/  BSSY.RECONVERGENT B0, `(.L_x_0) ;  /* 0x0000015000007945 */ /* 0x000fe20003800200 */
[----:B------:R-:W2:Y:S06]  /*0050*/  LDCU.64 UR14, c[0x0][0x358] ;  /* 0x00006b00ff0e77ac */ /* 0x000eac0008000a00 */
[----:B------:R-:W0:Y:S01]  /*0060*/  LDC R12, c[0x0][0x360] ;  /* 0x0000d800ff0c7b82 */ /* 0x000e220000000800 */
[----:B-1----:R-:W-:-:S04]  /*0070*/  USHF.R.S32.HI UR4, URZ, 0x1f, UR13 ;  /* 0x0000001fff047899 */ /* 0x002fc8000801140d */
[----:B------:R-:W-:-:S04]  /*0080*/  ULEA.HI UR4, UR4, UR13, URZ, 0x2 ;  /* 0x0000000d04047291 */ /* 0x000fc8000f8f10ff */
[----:B------:R-:W-:Y:S01]  /*0090*/  USHF.R.S32.HI UR7, URZ, 0x2, UR4 ;  /* 0x00000002ff077899 */ /* 0x000fe20008011404 */
[----:B0-----:R-:W-:-:S05]  /*00a0*/  IMAD R0, R12, UR5, R3 ;  /* 0x000000050c007c24 */ /* 0x001fca000f8e0203 */
[----:B------:R-:W-:-:S13]  /*00b0*/  ISETP.GE.AND P0, PT, R0, UR7, PT ;  /* 0x0000000700007c0c */ /* 0x000fda000bf06270 */
[----:B--2---:R-:W-:Y:S05]  /*00c0*/  @P0 BRA `(.L_x_1) ;  /* 0x0000000000300947 */ /* 0x004fea0003800000 */
[----:B------:R-:W0:Y:S01]  /*00d0*/  LDC.64 R10, c[0x0][0x380] ;  /* 0x0000e000ff0a7b82 */ /* 0x000e220000000a00 */
[----:B------:R-:W1:Y:S01]  /*00e0*/  LDCU UR5, c[0x0][0x370] ;  /* 0x00006e00ff0577ac */ /* 0x000e620008000800 */
[----:B------:R-:W-:-:S06]  /*00f0*/  IMAD.MOV.U32 R13, RZ, RZ, R0 ;  /* 0x000000ffff0d7224 */ /* 0x000fcc00078e0000 */
[----:B------:R-:W2:Y:S01]  /*0100*/  LDC.64 R8, c[0x0][0x388] ;  /* 0x0000e200ff087b82 */ /* 0x000ea20000000a00 */
[----:B-1----:R-:W-:-:S07]  /*0110*/  IMAD R12, R12, UR5, RZ ;  /* 0x000000050c0c7c24 */ /* 0x002fce000f8e02ff */
.L_x_2:
[----:B01----:R-:W-:-:S06]  /*0120*/  IMAD.WIDE R4, R13, 0x10, R10 ;  /* 0x000000100d047825 */ /* 0x003fcc00078e020a */
[----:B------:R-:W3:Y:S01]  /*0130*/  LDG.E.128 R4, desc[UR14][R4.64] ;  /* 0x0000000e04047981 */ /* 0x000ee2000c1e1d00 */
[----:B--2---:R-:W-:-:S04]  /*0140*/  IMAD.WIDE R2, R13, 0x10, R8 ;  /* 0x000000100d027825 */ /* 0x004fc800078e0208 */
[----:B------:R-:W-:-:S05]  /*0150*/  IMAD.IADD R13, R12, 0x1, R13 ;  /* 0x000000010c0d7824 */ /* 0x000fca00078e020d */
[----:B------:R-:W-:Y:S01]  /*0160*/  ISETP.GE.AND P0, PT, R13, UR7, PT ;  /* 0x000000070d007c0c */ /* 0x000fe2000bf06270 */
[----:B---3--:R1:W-:-:S12]  /*0170*/  STG.E.128 desc[UR14][R2.64], R4 ;  /* 0x0000000402007986 */ /* 0x0083d8000c101d0e */
[----:B------:R-:W-:Y:S05]  /*0180*/  @!P0 BRA `(.L_x_2) ;  /* 0xfffffffc00e48947 */ /* 0x000fea000383ffff */
.L_x_1:
[----:B------:R-:W-:Y:S05]  /*0190*/  BSYNC.RECONVERGENT B0 ;  /* 0x0000000000007941 */ /* 0x000fea0003800200 */
.L_x_0:
[----:B------:R-:W-:-:S04]  /*01a0*/  ULOP3.LUT UR5, UR4, 0xfffffffc, URZ, 0xc0, !UPT ;  /* 0xfffffffc04057892 */ /* 0x000fc8000f8ec0ff */
[----:B------:R-:W-:-:S06]  /*01b0*/  UIADD3 UR6, UPT, UPT, -UR5, UR13, URZ ;  /* 0x0000000d05067290 */ /* 0x000fcc000fffe1ff */
[----:B------:R-:W-:-:S04]  /*01c0*/  ISETP.NE.AND P0, PT, RZ, UR6, PT ;  /* 0x00000006ff007c0c */ /* 0x000fc8000bf05270 */
[----:B------:R-:W-:-:S13]  /*01d0*/  ISETP.NE.OR P0, PT, R0, UR7, !P0 ;  /* 0x0000000700007c0c */ /* 0x000fda000c705670 */
[----:B------:R-:W-:Y:S05]  /*01e0*/  @P0 EXIT ;  /* 0x000000000000094d */ /* 0x000fea0003800000 */
[----:B------:R-:W-:Y:S02]  /*01f0*/  UISETP.GT.AND UP0, UPT, UR6, -0x1, UPT ;  /* 0xffffffff0600788c */ /* 0x000fe4000bf04270 */
[----:B------:R-:W-:Y:S01]  /*0200*/  IMAD.U32 R0, RZ, RZ, UR6 ;  /* 0x00000006ff007e24 */ /* 0x000fe2000f8e00ff */
[----:B------:R-:W-:-:S06]  /*0210*/  ULOP3.LUT UR12, UR6, 0xf, URZ, 0xc0, !UPT ;  /* 0x0000000f060c7892 */ /* 0x000fcc000f8ec0ff */
[----:B------:R-:W-:Y:S06]  /*0220*/  BRA.U UP0, `(.L_x_3) ;  /* 0x0000000100d07547 */ /* 0x000fec000b800000 */
[----:B------:R-:W0:Y:S01]  /*0230*/  LDCU.128 UR8, c[0x0][0x380] ;  /* 0x00007000ff0877ac */ /* 0x000e220008000c00 */
[----:B------:R-:W-:Y:S01]  /*0240*/  IMAD.U32 R0, RZ, RZ, UR6 ;  /* 0x00000006ff007e24 */ /* 0x000fe2000f8e00ff */
[----:B------:R-:W-:Y:S01]  /*0250*/  UMOV UR4, 0x20 ;  /* 0x0000002000047882 */ /* 0x000fe20000000000 */
[----:B------:R-:W-:Y:S01]  /*0260*/  UMOV UR5, 0x0 ;  /* 0x0000000000057882 */ /* 0x000fe20000000000 */
[----:B------:R-:W-:Y:S02]  /*0270*/  ULOP3.LUT UR7, UR6, 0xfffffff0, URZ, 0xc0, !UPT ;  /* 0xfffffff006077892 */ /* 0x000fe4000f8ec0ff */
[----:B------:R-:W-:Y:S02]  /*0280*/  UIMAD.WIDE UR4, UR13, 0x4, UR4 ;  /* 0x000000040d0478a5 */ /* 0x000fe4000f8e0204 */
[----:B------:R-:W-:Y:S02]  /*0290*/  UIADD3 UR7, UPT, UPT, -UR7, URZ, URZ ;  /* 0x000000ff07077290 */ /* 0x000fe4000fffe1ff */
[----:B0-----:R-:W-:-:S02]  /*02a0*/  UIADD3 UR8, UP0, UPT, UR4, UR8, URZ ;  /* 0x0000000804087290 */ /* 0x001fc4000ff1e0ff */
[----:B------:R-:W-:Y:S02]  /*02b0*/  UIADD3 UR4, UP1, UPT, UR4, UR10, URZ ;  /* 0x0000000a04047290 */ /* 0x000fe4000ff3e0ff */
[----:B------:R-:W-:Y:S02]  /*02c0*/  UIADD3.X UR9, UPT, UPT, UR5, UR9, URZ, UP0, !UPT ;  /* 0x0000000905097290 */ /* 0x000fe400087fe4ff */
[----:B------:R-:W-:-:S12]  /*02d0*/  UIADD3.X UR5, UPT, UPT, UR5, UR11, URZ, UP1, !UPT ;  /* 0x0000000b05057290 */ /* 0x000fd80008ffe4ff */
.L_x_4:
[----:B-1--4-:R-:W-:-:S03]  /*02e0*/  IMAD.WIDE R2, R0, 0x4, RZ ;  /* 0x0000000400027825 */ /* 0x012fc600078e02ff */
[----:B------:R-:W-:-:S04]  /*02f0*/  IADD3 R4, P0, PT, -R2, UR8, RZ ;  /* 0x0000000802047c10 */ /* 0x000fc8000ff1e1ff */
[----:B------:R-:W-:-:S05]  /*0300*/  IADD3.X R5, PT, PT, ~R3, UR9, RZ, P0, !PT ;  /* 0x0000000903057c10 */ /* 0x000fca00087fe5ff */
[----:B------:R-:W2:Y:S01]  /*0310*/  LDG.E R7, desc[UR14][R4.64+-0x20] ;  /* 0xffffe00e04077981 */ /* 0x000ea2000c1e1900 */
[----:B------:R-:W-:-:S04]  /*0320*/  IADD3 R2, P0, PT, -R2, UR4, RZ ;  /* 0x0000000402027c10 */ /* 0x000fc8000ff1e1ff */
[----:B------:R-:W-:-:S05]  /*0330*/  IADD3.X R3, PT, PT, ~R3, UR5, RZ, P0, !PT ;  /* 0x0000000503037c10 */ /* 0x000fca00087fe5ff */
[----:B--2---:R0:W-:Y:S04]  /*0340*/  STG.E desc[UR14][R2.64+-0x20], R7 ;  /* 0xffffe00702007986 */ /* 0x0041e8000c10190e */
[----:B------:R-:W2:Y:S04]  /*0350*/  LDG.E R9, desc[UR14][R4.64+-0x1c] ;  /* 0xffffe40e04097981 */ /* 0x000ea8000c1e1900 */
[----:B--2---:R1:W-:Y:S04]  /*0360*/  STG.E desc[UR14][R2.64+-0x1c], R9 ;  /* 0xffffe40902007986 */ /* 0x0043e8000c10190e */
[----:B------:R-:W2:Y:S04]  /*0370*/  LDG.E R11, desc[UR14][R4.64+-0x18] ;  /* 0xffffe80e040b7981 */ /* 0x000ea8000c1e1900 */
[----:B--2---:R2:W-:Y:S04]  /*0380*/  STG.E desc[UR14][R2.64+-0x18], R11 ;  /* 0xffffe80b02007986 */ /* 0x0045e8000c10190e */
[----:B------:R-:W3:Y:S04]  /*0390*/  LDG.E R13, desc[UR14][R4.64+-0x14] ;  /* 0xffffec0e040d7981 */ /* 0x000ee8000c1e1900 */
[----:B---3--:R3:W-:Y:S04]  /*03a0*/  STG.E desc[UR14][R2.64+-0x14], R13 ;  /* 0xffffec0d02007986 */ /* 0x0087e8000c10190e */
[----:B------:R-:W4:Y:S04]  /*03b0*/  LDG.E R15, desc[UR14][R4.64+-0x10] ;  /* 0xfffff00e040f7981 */ /* 0x000f28000c1e1900 */
[----:B----4-:R4:W-:Y:S04]  /*03c0*/  STG.E desc[UR14][R2.64+-0x10], R15 ;  /* 0xfffff00f02007986 */ /* 0x0109e8000c10190e */
[----:B------:R-:W5:Y:S04]  /*03d0*/  LDG.E R17, desc[UR14][R4.64+-0xc] ;  /* 0xfffff40e04117981 */ /* 0x000f68000c1e1900 */
[----:B-----5:R5:W-:Y:S04]  /*03e0*/  STG.E desc[UR14][R2.64+-0xc], R17 ;  /* 0xfffff41102007986 */ /* 0x020be8000c10190e */
[----:B0-----:R-:W2:Y:S04]  /*03f0*/  LDG.E R7, desc[UR14][R4.64+-0x8] ;  /* 0xfffff80e04077981 */ /* 0x001ea8000c1e1900 */
[----:B--2---:R0:W-:Y:S04]  /*0400*/  STG.E desc[UR14][R2.64+-0x8], R7 ;  /* 0xfffff80702007986 */ /* 0x0041e8000c10190e */
[----:B-1----:R-:W2:Y:S04]  /*0410*/  LDG.E R9, desc[UR14][R4.64+-0x4] ;  /* 0xfffffc0e04097981 */ /* 0x002ea8000c1e1900 */
[----:B--2---:R1:W-:Y:S04]  /*0420*/  STG.E desc[UR14][R2.64+-0x4], R9 ;  /* 0xfffffc0902007986 */ /* 0x0043e8000c10190e */
[----:B------:R-:W2:Y:S04]  /*0430*/  LDG.E R11, desc[UR14][R4.64] ;  /* 0x0000000e040b7981 */ /* 0x000ea8000c1e1900 */
[----:B--2---:R2:W-:Y:S04]  /*0440*/  STG.E desc[UR14][R2.64], R11 ;  /* 0x0000000b02007986 */ /* 0x0045e8000c10190e */
[----:B---3--:R-:W3:Y:S04]  /*0450*/  LDG.E R13, desc[UR14][R4.64+0x4] ;  /* 0x0000040e040d7981 */ /* 0x008ee8000c1e1900 */
[----:B---3--:R3:W-:Y:S04]  /*0460*/  STG.E desc[UR14][R2.64+0x4], R13 ;  /* 0x0000040d02007986 */ /* 0x0087e8000c10190e */
[----:B----4-:R-:W4:Y:S04]  /*0470*/  LDG.E R15, desc[UR14][R4.64+0x8] ;  /* 0x0000080e040f7981 */ /* 0x010f28000c1e1900 */
[----:B----4-:R4:W-:Y:S04]  /*0480*/  STG.E desc[UR14][R2.64+0x8], R15 ;  /* 0x0000080f02007986 */ /* 0x0109e8000c10190e */
[----:B-----5:R-:W5:Y:S04]  /*0490*/  LDG.E R17, desc[UR14][R4.64+0xc] ;  /* 0x00000c0e04117981 */ /* 0x020f68000c1e1900 */
[----:B-----5:R4:W-:Y:S04]  /*04a0*/  STG.E desc[UR14][R2.64+0xc], R17 ;  /* 0x00000c1102007986 */ /* 0x0209e8000c10190e */
[----:B0-----:R-:W5:Y:S04]  /*04b0*/  LDG.E R7, desc[UR14][R4.64+0x10] ;  /* 0x0000100e04077981 */ /* 0x001f68000c1e1900 */
[----:B-----5:R4:W-:Y:S04]  /*04c0*/  STG.E desc[UR14][R2.64+0x10], R7 ;  /* 0x0000100702007986 */ /* 0x0209e8000c10190e */
[----:B-1----:R-:W5:Y:S04]  /*04d0*/  LDG.E R9, desc[UR14][R4.64+0x14] ;  /* 0x0000140e04097981 */ /* 0x002f68000c1e1900 */
[----:B-----5:R4:W-:Y:S04]  /*04e0*/  STG.E desc[UR14][R2.64+0x14], R9 ;  /* 0x0000140902007986 */ /* 0x0209e8000c10190e */
[----:B--2---:R-:W2:Y:S04]  /*04f0*/  LDG.E R11, desc[UR14][R4.64+0x18] ;  /* 0x0000180e040b7981 */ /* 0x004ea8000c1e1900 */
[----:B--2---:R4:W-:Y:S04]  /*0500*/  STG.E desc[UR14][R2.64+0x18], R11 ;  /* 0x0000180b02007986 */ /* 0x0049e8000c10190e */
[----:B---3--:R-:W2:Y:S01]  /*0510*/  LDG.E R13, desc[UR14][R4.64+0x1c] ;  /* 0x00001c0e040d7981 */ /* 0x008ea2000c1e1900 */
[----:B------:R-:W-:Y:S01]  /*0520*/  UIADD3 UR7, UPT, UPT, UR7, 0x10, URZ ;  /* 0x0000001007077890 */ /* 0x000fe2000fffe0ff */
[----:B------:R-:W-:-:S03]  /*0530*/  IADD3 R0, PT, PT, R0, -0x10, RZ ;  /* 0xfffffff000007810 */ /* 0x000fc60007ffe0ff */
[----:B------:R-:W-:Y:S01]  /*0540*/  UISETP.NE.AND UP0, UPT, UR7, URZ, UPT ;  /* 0x000000ff0700728c */ /* 0x000fe2000bf05270 */
[----:B--2---:R4:W-:Y:S08]  /*0550*/  STG.E desc[UR14][R2.64+0x1c], R13 ;  /* 0x00001c0d02007986 */ /* 0x0049f0000c10190e */
[----:B------:R-:W-:Y:S05]  /*0560*/  BRA.U UP0, `(.L_x_4) ;  /* 0xfffffffd005c7547 */ /* 0x000fea000b83ffff */
.L_x_3:
[----:B------:R-:W-:-:S13]  /*0570*/  ISETP.NE.AND P0, PT, RZ, UR12, PT ;  /* 0x0000000cff007c0c */ /* 0x000fda000bf05270 */
[----:B------:R-:W-:Y:S05]  /*0580*/  @!P0 EXIT ;  /* 0x000000000000894d */ /* 0x000fea0003800000 */
[----:B------:R-:W-:Y:S02]  /*0590*/  UISETP.GE.U32.AND UP0, UPT, UR12, 0x8, UPT ;  /* 0x000000080c00788c */ /* 0x000fe4000bf06070 */
[----:B------:R-:W-:-:S07]  /*05a0*/  ULOP3.LUT UR4, UR6, 0x7, URZ, 0xc0, !UPT ;  /* 0x0000000706047892 */ /* 0x000fce000f8ec0ff */
[----:B------:R-:W-:Y:S05]  /*05b0*/  BRA.U !UP0, `(.L_x_5) ;  /* 0x0000000108587547 */ /* 0x000fea000b800000 */
[----:B-1--4-:R-:W0:Y:S01]  /*05c0*/  LDC.64 R2, c[0x0][0x380] ;  /* 0x0000e000ff027b82 */ /* 0x012e220000000a00 */
[----:B------:R-:W-:-:S07]  /*05d0*/  IADD3 R7, PT, PT, -R0, UR13, RZ ;  /* 0x0000000d00077c10 */ /* 0x000fce000fffe1ff */
[----:B------:R-:W1:Y:S01]  /*05e0*/  LDC.64 R4, c[0x0][0x388] ;  /* 0x0000e200ff047b82 */ /* 0x000e620000000a00 */
[----:B0-----:R-:W-:-:S05]  /*05f0*/  IMAD.WIDE R2, R7, 0x4, R2 ;  /* 0x0000000407027825 */ /* 0x001fca00078e0202 */
[----:B------:R-:W2:Y:S01]  /*0600*/  LDG.E R9, desc[UR14][R2.64] ;  /* 0x0000000e02097981 */ /* 0x000ea2000c1e1900 */
[----:B-1----:R-:W-:-:S05]  /*0610*/  IMAD.WIDE R4, R7, 0x4, R4 ;  /* 0x0000000407047825 */ /* 0x002fca00078e0204 */
[----:B--2---:R0:W-:Y:S04]  /*0620*/  STG.E desc[UR14][R4.64], R9 ;  /* 0x0000000904007986 */ /* 0x0041e8000c10190e */
[----:B------:R-:W2:Y:S04]  /*0630*/  LDG.E R7, desc[UR14][R2.64+0x4] ;  /* 0x0000040e02077981 */ /* 0x000ea8000c1e1900 */
[----:B--2---:R1:W-:Y:S04]  /*0640*/  STG.E desc[UR14][R4.64+0x4], R7 ;  /* 0x0000040704007986 */ /* 0x0043e8000c10190e */
[----:B------:R-:W2:Y:S04]  /*0650*/  LDG.E R11, desc[UR14][R2.64+0x8] ;  /* 0x0000080e020b7981 */ /* 0x000ea8000c1e1900 */
[----:B--2---:R2:W-:Y:S04]  /*0660*/  STG.E desc[UR14][R4.64+0x8], R11 ;  /* 0x0000080b04007986 */ /* 0x0045e8000c10190e */
[----:B------:R-:W3:Y:S04]  /*0670*/  LDG.E R13, desc[UR14][R2.64+0xc] ;  /* 0x00000c0e020d7981 */ /* 0x000ee8000c1e1900 */
[----:B---3--:R2:W-:Y:S04]  /*0680*/  STG.E desc[UR14][R4.64+0xc], R13 ;  /* 0x00000c0d04007986 */ /* 0x0085e8000c10190e */
[----:B------:R-:W3:Y:S04]  /*0690*/  LDG.E R15, desc[UR14][R2.64+0x10] ;  /* 0x0000100e020f7981 */ /* 0x000ee8000c1e1900 */
[----:B---3--:R2:W-:Y:S04]  /*06a0*/  STG.E desc[UR14][R4.64+0x10], R15 ;  /* 0x0000100f04007986 */ /* 0x0085e8000c10190e */
[----:B------:R-:W3:Y:S04]  /*06b0*/  LDG.E R17, desc[UR14][R2.64+0x14] ;  /* 0x0000140e02117981 */ /* 0x000ee8000c1e1900 */
[----:B---3--:R2:W-:Y:S04]  /*06c0*/  STG.E desc[UR14][R4.64+0x14], R17 ;  /* 0x0000141104007986 */ /* 0x0085e8000c10190e */
[----:B0-----:R-:W3:Y:S04]  /*06d0*/  LDG.E R9, desc[UR14][R2.64+0x18] ;  /* 0x0000180e02097981 */ /* 0x001ee8000c1e1900 */
[----:B---3--:R2:W-:Y:S04]  /*06e0*/  STG.E desc[UR14][R4.64+0x18], R9 ;  /* 0x0000180904007986 */ /* 0x0085e8000c10190e */
[----:B-1----:R-:W3:Y:S01]  /*06f0*/  LDG.E R7, desc[UR14][R2.64+0x1c] ;  /* 0x00001c0e02077981 */ /* 0x002ee2000c1e1900 */
[----:B------:R-:W-:-:S03]  /*0700*/  VIADD R0, R0, 0xfffffff8 ;  /* 0xfffffff800007836 */ /* 0x000fc60000000000 */
[----:B---3--:R2:W-:Y:S04]  /*0710*/  STG.E desc[UR14][R4.64+0x1c], R7 ;  /* 0x00001c0704007986 */ /* 0x0085e8000c10190e */
.L_x_5:
[----:B------:R-:W-:-:S13]  /*0720*/  ISETP.NE.AND P0, PT, RZ, UR4, PT ;  /* 0x00000004ff007c0c */ /* 0x000fda000bf05270 */
[----:B------:R-:W-:Y:S05]  /*0730*/  @!P0 EXIT ;  /* 0x000000000000894d */ /* 0x000fea0003800000 */
[----:B------:R-:W-:Y:S02]  /*0740*/  UISETP.GE.U32.AND UP0, UPT, UR4, 0x4, UPT ;  /* 0x000000040400788c */ /* 0x000fe4000bf06070 */
[----:B------:R-:W-:-:S07]  /*0750*/  ULOP3.LUT UR6, UR6, 0x3, URZ, 0xc0, !UPT ;  /* 0x0000000306067892 */ /* 0x000fce000f8ec0ff */
[----:B------:R-:W-:Y:S05]  /*0760*/  BRA.U !UP0, `(.L_x_6) ;  /* 0x0000000108387547 */ /* 0x000fea000b800000 */
[----:B-1--4-:R-:W0:Y:S01]  /*0770*/  LDC.64 R2, c[0x0][0x380] ;  /* 0x0000e000ff027b82 */ /* 0x012e220000000a00 */
[----:B--2---:R-:W-:-:S07]  /*0780*/  IADD3 R9, PT, PT, -R0, UR13, RZ ;  /* 0x0000000d00097c10 */ /* 0x004fce000fffe1ff */
        /* <DEDUP_REMOVED lines=9> */
[----:B------:R-:W2:Y:S01]  /*0820*/  LDG.E R13, desc[UR14][R2.64+0xc] ;  /* 0x00000c0e020d7981 */ /* 0x000ea2000c1e1900 */
[----:B------:R-:W-:-:S03]  /*0830*/  VIADD R0, R0, 0xfffffffc ;  /* 0xfffffffc00007836 */ /* 0x000fc60000000000 */
[----:B--2---:R0:W-:Y:S04]  /*0840*/  STG.E desc[UR14][R4.64+0xc], R13 ;  /* 0x00000c0d04007986 */ /* 0x0041e8000c10190e */
.L_x_6:
[----:B------:R-:W-:-:S13]  /*0850*/  ISETP.NE.AND P0, PT, RZ, UR6, PT ;  /* 0x00000006ff007c0c */ /* 0x000fda000bf05270 */
[----:B------:R-:W-:Y:S05]  /*0860*/  @!P0 EXIT ;  /* 0x000000000000894d */ /* 0x000fea0003800000 */
[----:B------:R-:W3:Y:S01]  /*0870*/  LDCU.128 UR8, c[0x0][0x380] ;  /* 0x00007000ff0877ac */ /* 0x000ee20008000c00 */
[----:B------:R-:W-:Y:S02]  /*0880*/  UIADD3 UR12, UPT, UPT, -UR6, URZ, URZ ;  /* 0x000000ff060c7290 */ /* 0x000fe4000fffe1ff */
[----:B---3--:R-:W-:Y:S02]  /*0890*/  UIMAD.WIDE UR4, UR13, 0x4, UR10 ;  /* 0x000000040d0478a5 */ /* 0x008fe4000f8e020a */
[----:B------:R-:W-:-:S12]  /*08a0*/  UIMAD.WIDE UR6, UR13, 0x4, UR8 ;  /* 0x000000040d0678a5 */ /* 0x000fd8000f8e0208 */
.L_x_7:
[----:B0123--:R-:W-:-:S03]  /*08b0*/  IMAD.WIDE R4, R0, 0x4, RZ ;  /* 0x0000000400047825 */ /* 0x00ffc600078e02ff */
[----:B----4-:R-:W-:-:S04]  /*08c0*/  IADD3 R2, P0, PT, -R4, UR6, RZ ;  /* 0x0000000604027c10 */ /* 0x010fc8000ff1e1ff */
[----:B------:R-:W-:-:S06]  /*08d0*/  IADD3.X R3, PT, PT, ~R5, UR7, RZ, P0, !PT ;  /* 0x0000000705037c10 */ /* 0x000fcc00087fe5ff */
[----:B------:R-:W2:Y:S01]  /*08e0*/  LDG.E R3, desc[UR14][R2.64] ;  /* 0x0000000e02037981 */ /* 0x000ea2000c1e1900 */
[----:B------:R-:W-:Y:S01]  /*08f0*/  IADD3 R4, P0, PT, -R4, UR4, RZ ;  /* 0x0000000404047c10 */ /* 0x000fe2000ff1e1ff */
[----:B------:R-:W-:Y:S01]  /*0900*/  UIADD3 UR12, UPT, UPT, UR12, 0x1, URZ ;  /* 0x000000010c0c7890 */ /* 0x000fe2000fffe0ff */
[----:B------:R-:W-:Y:S02]  /*0910*/  IADD3 R0, PT, PT, R0, -0x1, RZ ;  /* 0xffffffff00007810 */ /* 0x000fe40007ffe0ff */
[----:B------:R-:W-:Y:S01]  /*0920*/  IADD3.X R5, PT, PT, ~R5, UR5, RZ, P0, !PT ;  /* 0x0000000505057c10 */ /* 0x000fe200087fe5ff */
[----:B------:R-:W-:-:S04]  /*0930*/  UISETP.NE.AND UP0, UPT, UR12, URZ, UPT ;  /* 0x000000ff0c00728c */ /* 0x000fc8000bf05270 */
[----:B--2---:R3:W-:Y:S05]  /*0940*/  STG.E desc[UR14][R4.64], R3 ;  /* 0x0000000304007986 */ /* 0x0047ea000c10190e */
[----:B------:R-:W-:Y:S05]  /*0950*/  BRA.U UP0, `(.L_x_7) ;  /* 0xfffffffd00d47547 */ /* 0x000fea000b83ffff */
[----:B------:R-:W-:Y:S05]  /*0960*/  EXIT ;  /* 0x000000000000794d */ /* 0x000fea0003800000 */
.L_x_8:
[----:B------:R-:W-:-:S00]  /*0970*/  BRA `(.L_x_8) ;  /* 0xfffffffc00fc7947 */ /* 0x000fc0000383ffff */
[----:B------:R-:W-:-:S00]  /*0980*/  NOP ;  /* 0x0000000000007918 */ /* 0x000fc00000000000 */
[----:B------:R-:W-:-:S00]  /*0990*/  NOP ;  /* 0x0000000000007918 */ /* 0x000fc00000000000 */
[----:B------:R-:W-:-:S00]  /*09a0*/  NOP ;  /* 0x0000000000007918 */ /* 0x000fc00000000000 */
[----:B------:R-:W-:-:S00]  /*09b0*/  NOP ;  /* 0x0000000000007918 */ /* 0x000fc00000000000 */
[----:B------:R-:W-:-:S00]  /*09c0*/  NOP ;  /* 0x0000000000007918 */ /* 0x000fc00000000000 */
[----:B------:R-:W-:-:S00]  /*09d0*/  NOP ;  /* 0x0000000000007918 */ /* 0x000fc00000000000 */
[----:B------:R-:W-:-:S00]  /*09e0*/  NOP ;  /* 0x0000000000007918 */ /* 0x000fc00000000000 */
[----:B------:R-:W-:-:S00]  /*09f0*/  NOP ;  /* 0x0000000000007918 */ /* 0x000fc00000000000 */
.L_x_9:


//--------------------- .nv.shared.reserved.0     --------------------------
	.section	.nv.shared.reserved.0,"aw",@nobits
	.weak		__nv_reservedSMEM_offset_0_alias
	.size		__nv_reservedSMEM_offset_0_alias, 0, 64
	.other		__nv_reservedSMEM_offset_0_alias,@"STO_CUDA_RESERVED_SHARED STV_DEFAULT"
__nv_reservedSMEM_offset_0_alias:
	.zero		0
	.zero		64


//--------------------- .nv.constant0._Z11copy_kernelPiS_i --------------------------
	.section	.nv.constant0._Z11copy_kernelPiS_i,"a",@progbits
	.sectionflags	@""
	.align	4
.nv.constant0._Z11copy_kernelPiS_i:
	.zero		916


//--------------------- SYMBOLS --------------------------

	.type		.nv.reservedSmem.offset0,@object
	.size		.nv.reservedSmem.offset0,0x4
